//
// Generated by NVIDIA NVVM Compiler
//
// Compiler Build ID: CL-36424714
// Cuda compilation tools, release 13.0, V13.0.88
// Based on NVVM 20.0.0
//

.version 9.0
.target sm_100
.address_size 64

	// .globl	_Z12dev_fizzbuzzP12FizzBuzzEnum

.visible .entry _Z12dev_fizzbuzzP12FizzBuzzEnum(
	.param .u64 .ptr .align 1 _Z12dev_fizzbuzzP12FizzBuzzEnum_param_0
)
{
	.reg .pred 	%p<4>;
	.reg .b16 	%rs<6>;
	.reg .b32 	%r<7>;
	.reg .b64 	%rd<5>;

	ld.param.u64 	%rd1, [_Z12dev_fizzbuzzP12FizzBuzzEnum_param_0];
	mov.u32 	%r1, %tid.x;
	cvt.u16.u32 	%rs2, %r1;
	add.s16 	%rs1, %rs2, 1;
	mad.lo.s16 	%rs3, %rs2, -4369, -4369;
	setp.lt.u16 	%p1, %rs3, 4370;
	mov.b32 	%r6, 0;
	@%p1 bra 	$L__BB0_3;
	mul.lo.s16 	%rs4, %rs1, -21845;
	setp.lt.u16 	%p2, %rs4, 21846;
	mov.b32 	%r6, 1;
	@%p2 bra 	$L__BB0_3;
	mul.lo.s16 	%rs5, %rs1, -13107;
	setp.lt.u16 	%p3, %rs5, 13108;
	selp.b32 	%r6, 2, 3, %p3;
$L__BB0_3:
	cvta.to.global.u64 	%rd2, %rd1;
	mul.wide.u32 	%rd3, %r1, 4;
	add.s64 	%rd4, %rd2, %rd3;
	st.global.u32 	[%rd4], %r6;
	ret;

}


// ===== COMPILED SASS (sm_100) =====

	.target	sm_100

	.elftype	@"ET_EXEC"


//--------------------- .note.nv.tkinfo           --------------------------
	.section	.note.nv.tkinfo,"",@"SHT_NOTE"
	.sectionflags	@"SHF_NOTE_NV_TKINFO"
	.tkinfo
        /*0018*/ 	.word	0x00000002
        /*0030*/ 	.string	""
        /*0030*/ 	.string	"ptxas"
        /*0030*/ 	.string	"Cuda compilation tools, release 13.0, V13.0.88"
        /*0030*/ 	.string	"Build cuda_13.0.r13.0/compiler.36424714_0"
        /*0030*/ 	.string	"-arch sm_100 -m 64 "



//--------------------- .note.nv.cuinfo           --------------------------
	.section	.note.nv.cuinfo,"",@"SHT_NOTE"
	.sectionflags	@"SHF_NOTE_NV_CUINFO"
        /*0018*/ 	.short	0x0002
        /*001a*/ 	.short	0x0064
        /*001c*/ 	.short	0x0082
	.zero		2


//--------------------- .nv.info                  --------------------------
	.section	.nv.info,"",@"SHT_CUDA_INFO"
	.align	4


	//----- nvinfo : EIATTR_REGCOUNT
	.align		4
        /*0000*/ 	.byte	0x04, 0x2f
        /*0002*/ 	.short	(.L_1 - .L_0)
	.align		4
.L_0:
        /*0004*/ 	.word	index@(_Z12dev_fizzbuzzP12FizzBuzzEnum)
        /*0008*/ 	.word	0x0000000a


	//----- nvinfo : EIATTR_FRAME_SIZE
	.align		4
.L_1:
        /*000c*/ 	.byte	0x04, 0x11
        /*000e*/ 	.short	(.L_3 - .L_2)
	.align		4
.L_2:
        /*0010*/ 	.word	index@(_Z12dev_fizzbuzzP12FizzBuzzEnum)
        /*0014*/ 	.word	0x00000000


	//----- nvinfo : EIATTR_MIN_STACK_SIZE
	.align		4
.L_3:
        /*0018*/ 	.byte	0x04, 0x12
        /*001a*/ 	.short	(.L_5 - .L_4)
	.align		4
.L_4:
        /*001c*/ 	.word	index@(_Z12dev_fizzbuzzP12FizzBuzzEnum)
        /*0020*/ 	.word	0x00000000
.L_5:


//--------------------- .nv.compat                --------------------------
	.section	.nv.compat,"",@"SHT_CUDA_COMPAT_INFO"
	.align	4
        /*0000*/ 	.byte	0x02, 0x09, 0x00, 0x00, 0x02, 0x02, 0x01, 0x00, 0x02, 0x05, 0x05, 0x00, 0x03, 0x07, 0x01, 0x01
        /*0010*/ 	.byte	0x02, 0x03, 0x00, 0x00, 0x02, 0x06, 0x01, 0x00, 0x04, 0x0b, 0x08, 0x00, 0x09, 0x00, 0x00, 0x00
        /*0020*/ 	.byte	0x00, 0x00, 0x00, 0x00


//--------------------- .nv.info._Z12dev_fizzbuzzP12FizzBuzzEnum --------------------------
	.section	.nv.info._Z12dev_fizzbuzzP12FizzBuzzEnum,"",@"SHT_CUDA_INFO"
	.sectionflags	@""
	.align	4


	//----- nvinfo : EIATTR_CUDA_API_VERSION
	.align		4
        /*0000*/ 	.byte	0x04, 0x37
        /*0002*/ 	.short	(.L_7 - .L_6)
.L_6:
        /*0004*/ 	.word	0x00000082


	//----- nvinfo : EIATTR_KPARAM_INFO
	.align		4
.L_7:
        /*0008*/ 	.byte	0x04, 0x17
        /*000a*/ 	.short	(.L_9 - .L_8)
.L_8:
        /*000c*/ 	.word	0x00000000
        /*0010*/ 	.short	0x0000
        /*0012*/ 	.short	0x0000
        /*0014*/ 	.byte	0x00, 0xf5, 0x21, 0x00


	//----- nvinfo : EIATTR_SPARSE_MMA_MASK
	.align		4
.L_9:
        /*0018*/ 	.byte	0x03, 0x50
        /*001a*/ 	.short	0x0000


	//----- nvinfo : EIATTR_MAXREG_COUNT
	.align		4
        /*001c*/ 	.byte	0x03, 0x1b
        /*001e*/ 	.short	0x00ff


	//----- nvinfo : EIATTR_MERCURY_ISA_VERSION
	.align		4
        /*0020*/ 	.byte	0x03, 0x5f
        /*0022*/ 	.short	0x0101


	//----- nvinfo : EIATTR_VRC_CTA_INIT_COUNT
	.align		4
        /*0024*/ 	.byte	0x02, 0x4a
	.zero		1
	.zero		1


	//----- nvinfo : EIATTR_EXIT_INSTR_OFFSETS
	.align		4
        /*0028*/ 	.byte	0x04, 0x1c
        /*002a*/ 	.short	(.L_11 - .L_10)


	//   ....[0]....
.L_10:
        /*002c*/ 	.word	0x000001a0


	//----- nvinfo : EIATTR_CRS_STACK_SIZE
	.align		4
.L_11:
        /*0030*/ 	.byte	0x04, 0x1e
        /*0032*/ 	.short	(.L_13 - .L_12)
.L_12:
        /*0034*/ 	.word	0x00000000


	//----- nvinfo : EIATTR_CBANK_PARAM_SIZE
	.align		4
.L_13:
        /*0038*/ 	.byte	0x03, 0x19
        /*003a*/ 	.short	0x0008


	//----- nvinfo : EIATTR_PARAM_CBANK
	.align		4
        /*003c*/ 	.byte	0x04, 0x0a
        /*003e*/ 	.short	(.L_15 - .L_14)
	.align		4
.L_14:
        /*0040*/ 	.word	index@(.nv.constant0._Z12dev_fizzbuzzP12FizzBuzzEnum)
        /*0044*/ 	.short	0x0380
        /*0046*/ 	.short	0x0008


	//----- nvinfo : EIATTR_SW_WAR
	.align		4
.L_15:
        /*0048*/ 	.byte	0x04, 0x36
        /*004a*/ 	.short	(.L_17 - .L_16)
.L_16:
        /*004c*/ 	.word	0x00000008
.L_17:


//--------------------- .nv.callgraph             --------------------------
	.section	.nv.callgraph,"",@"SHT_CUDA_CALLGRAPH"
	.align	4
	.sectionentsize	8
	.align		4
        /*0000*/ 	.word	0x00000000
	.align		4
        /*0004*/ 	.word	0xffffffff
	.align		4
        /*0008*/ 	.word	0x00000000
	.align		4
        /*000c*/ 	.word	0xfffffffe
	.align		4
        /*0010*/ 	.word	0x00000000
	.align		4
        /*0014*/ 	.word	0xfffffffd
	.align		4
        /*0018*/ 	.word	0x00000000
	.align		4
        /*001c*/ 	.word	0xfffffffc


//--------------------- .text._Z12dev_fizzbuzzP12FizzBuzzEnum --------------------------
	.section	.text._Z12dev_fizzbuzzP12FizzBuzzEnum,"ax",@progbits
	.align	128
        .global         _Z12dev_fizzbuzzP12FizzBuzzEnum
        .type           _Z12dev_fizzbuzzP12FizzBuzzEnum,@function
        .size           _Z12dev_fizzbuzzP12FizzBuzzEnum,(.L_x_3 - _Z12dev_fizzbuzzP12FizzBuzzEnum)
        .other          _Z12dev_fizzbuzzP12FizzBuzzEnum,@"STO_CUDA_ENTRY STV_DEFAULT"
_Z12dev_fizzbuzzP12FizzBuzzEnum:
.text._Z12dev_fizzbuzzP12FizzBuzzEnum:
[----:B------:R-:W-:Y:S01]  /*0000*/  LDC R1, c[0x0][0x37c] ;  /* 0x0000df00ff017b82 */ /* 0x000fe20000000800 */
[----:B------:R-:W0:Y:S01]  /*0010*/  S2R R7, SR_TID.X ;  /* 0x0000000000077919 */ /* 0x000e220000002100 */
[----:B------:R-:W-:-:S06]  /*0020*/  IMAD.MOV.U32 R5, RZ, RZ, -0x1111 ;  /* 0xffffeeefff057424 */ /* 0x000fcc00078e00ff */
[----:B------:R-:W1:Y:S01]  /*0030*/  LDC.64 R2, c[0x0][0x380] ;  /* 0x0000e000ff027b82 */ /* 0x000e620000000a00 */
[----:B------:R-:W2:Y:S01]  /*0040*/  LDCU.64 UR4, c[0x0][0x358] ;  /* 0x00006b00ff0477ac */ /* 0x000ea20008000a00 */
[----:B------:R-:W-:Y:S01]  /*0050*/  BSSY.RECONVERGENT B0, `(.L_x_0) ;  /* 0x0000013000007945 */ /* 0x000fe20003800200 */
[C---:B0-----:R-:W-:Y:S01]  /*0060*/  PRMT R0, R7.reuse, 0x9910, RZ ;  /* 0x0000991007007816 */ /* 0x041fe200000000ff */
[----:B-1----:R-:W-:-:S04]  /*0070*/  IMAD.WIDE.U32 R2, R7, 0x4, R2 ;  /* 0x0000000407027825 */ /* 0x002fc800078e0002 */
[----:B------:R-:W-:Y:S02]  /*0080*/  IMAD R0, R0, R5, -0x1111 ;  /* 0xffffeeef00007424 */ /* 0x000fe400078e0205 */
[----:B------:R-:W-:-:S03]  /*0090*/  IMAD.MOV.U32 R5, RZ, RZ, RZ ;  /* 0x000000ffff057224 */ /* 0x000fc600078e00ff */
[----:B------:R-:W-:-:S04]  /*00a0*/  LOP3.LUT R0, R0, 0xffff, RZ, 0xc0, !PT ;  /* 0x0000ffff00007812 */ /* 0x000fc800078ec0ff */
[----:B------:R-:W-:-:S13]  /*00b0*/  ISETP.GE.U32.AND P0, PT, R0, 0x1112, PT ;  /* 0x000011120000780c */ /* 0x000fda0003f06070 */
[----:B--2---:R-:W-:Y:S05]  /*00c0*/  @!P0 BRA `(.L_x_1) ;  /* 0x00000000002c8947 */ /* 0x004fea0003800000 */
[----:B------:R-:W-:Y:S02]  /*00d0*/  VIADD R0, R7, 0x1 ;  /* 0x0000000107007836 */ /* 0x000fe40000000000 */
[----:B------:R-:W-:-:S03]  /*00e0*/  IMAD.MOV.U32 R5, RZ, RZ, 0x1 ;  /* 0x00000001ff057424 */ /* 0x000fc600078e00ff */
[----:B------:R-:W-:-:S05]  /*00f0*/  PRMT R4, R0, 0x9910, RZ ;  /* 0x0000991000047816 */ /* 0x000fca00000000ff */
[----:B------:R-:W-:-:S05]  /*0100*/  IMAD R0, R4, -0x5555, RZ ;  /* 0xffffaaab04007824 */ /* 0x000fca00078e02ff */
[----:B------:R-:W-:-:S04]  /*0110*/  LOP3.LUT R0, R0, 0xffff, RZ, 0xc0, !PT ;  /* 0x0000ffff00007812 */ /* 0x000fc800078ec0ff */
[----:B------:R-:W-:-:S13]  /*0120*/  ISETP.GE.U32.AND P0, PT, R0, 0x5556, PT ;  /* 0x000055560000780c */ /* 0x000fda0003f06070 */
[----:B------:R-:W-:-:S05]  /*0130*/  @P0 IMAD R0, R4, -0x3333, RZ ;  /* 0xffffcccd04000824 */ /* 0x000fca00078e02ff */
[----:B------:R-:W-:-:S04]  /*0140*/  @P0 LOP3.LUT R0, R0, 0xffff, RZ, 0xc0, !PT ;  /* 0x0000ffff00000812 */ /* 0x000fc800078ec0ff */
[----:B------:R-:W-:Y:S01]  /*0150*/  @P0 ISETP.GE.U32.AND P1, PT, R0, 0x3334, PT ;  /* 0x000033340000080c */ /* 0x000fe20003f26070 */
[----:B------:R-:W-:-:S05]  /*0160*/  @P0 IMAD.MOV.U32 R0, RZ, RZ, 0x2 ;  /* 0x00000002ff000424 */ /* 0x000fca00078e00ff */
[----:B------:R-:W-:-:S07]  /*0170*/  @P0 SEL R5, R0, 0x3, !P1 ;  /* 0x0000000300050807 */ /* 0x000fce0004800000 */
.L_x_1:
[----:B------:R-:W-:Y:S05]  /*0180*/  BSYNC.RECONVERGENT B0 ;  /* 0x0000000000007941 */ /* 0x000fea0003800200 */
.L_x_0:
[----:B------:R-:W-:Y:S01]  /*0190*/  STG.E desc[UR4][R2.64], R5 ;  /* 0x0000000502007986 */ /* 0x000fe2000c101904 */
[----:B------:R-:W-:Y:S05]  /*01a0*/  EXIT ;  /* 0x000000000000794d */ /* 0x000fea0003800000 */
.L_x_2:
[----:B------:R-:W-:-:S00]  /*01b0*/  BRA `(.L_x_2) ;  /* 0xfffffffc00fc7947 */ /* 0x000fc0000383ffff */
[----:B------:R-:W-:-:S00]  /*01c0*/  NOP ;  /* 0x0000000000007918 */ /* 0x000fc00000000000 */
        /* <DEDUP_REMOVED lines=11> */
.L_x_3:


//--------------------- .nv.shared.reserved.0     --------------------------
	.section	.nv.shared.reserved.0,"aw",@nobits
	.weak		__nv_reservedSMEM_offset_0_alias
	.size		__nv_reservedSMEM_offset_0_alias, 0, 64
	.other		__nv_reservedSMEM_offset_0_alias,@"STO_CUDA_RESERVED_SHARED STV_DEFAULT"
__nv_reservedSMEM_offset_0_alias:
	.zero		0
	.zero		64


//--------------------- .nv.constant0._Z12dev_fizzbuzzP12FizzBuzzEnum --------------------------
	.section	.nv.constant0._Z12dev_fizzbuzzP12FizzBuzzEnum,"a",@progbits
	.sectionflags	@""
	.align	4
.nv.constant0._Z12dev_fizzbuzzP12FizzBuzzEnum:
	.zero		904


//--------------------- SYMBOLS --------------------------

	.type		.nv.reservedSmem.offset0,@object
	.size		.nv.reservedSmem.offset0,0x4
